//
// Generated by NVIDIA NVVM Compiler
//
// Compiler Build ID: CL-36424714
// Cuda compilation tools, release 13.0, V13.0.88
// Based on NVVM 20.0.0
//

.version 9.0
.target sm_100
.address_size 64

	// .globl	sincos_kernel
.global .align 4 .b8 __cudart_i2opi_f[24] = {65, 144, 67, 60, 153, 149, 98, 219, 192, 221, 52, 245, 209, 87, 39, 252, 41, 21, 68, 78, 110, 131, 249, 162};

.visible .entry sincos_kernel(
	.param .u32 sincos_kernel_param_0,
	.param .u32 sincos_kernel_param_1,
	.param .u32 sincos_kernel_param_2,
	.param .u64 .ptr .align 1 sincos_kernel_param_3,
	.param .u64 .ptr .align 1 sincos_kernel_param_4,
	.param .u64 .ptr .align 1 sincos_kernel_param_5
)
{
	.local .align 4 .b8 	__local_depot0[28];
	.reg .b64 	%SP;
	.reg .b64 	%SPL;
	.reg .pred 	%p<22>;
	.reg .b32 	%r<99>;
	.reg .b32 	%f<56>;
	.reg .b64 	%rd<51>;
	.reg .b64 	%fd<5>;

	mov.u64 	%SPL, __local_depot0;
	ld.param.u32 	%r33, [sincos_kernel_param_0];
	ld.param.u32 	%r35, [sincos_kernel_param_1];
	ld.param.u32 	%r36, [sincos_kernel_param_2];
	ld.param.u64 	%rd16, [sincos_kernel_param_3];
	ld.param.u64 	%rd17, [sincos_kernel_param_4];
	ld.param.u64 	%rd18, [sincos_kernel_param_5];
	add.u64 	%rd1, %SPL, 0;
	mov.u32 	%r37, %tid.x;
	mov.u32 	%r38, %ctaid.x;
	mov.u32 	%r39, %ntid.x;
	mad.lo.s32 	%r1, %r38, %r39, %r37;
	mov.u32 	%r40, %tid.y;
	mov.u32 	%r41, %ctaid.y;
	mov.u32 	%r42, %ntid.y;
	mad.lo.s32 	%r43, %r41, %r42, %r40;
	mov.u32 	%r44, %tid.z;
	mov.u32 	%r45, %ctaid.z;
	mov.u32 	%r46, %ntid.z;
	mad.lo.s32 	%r3, %r45, %r46, %r44;
	setp.ge.s32 	%p1, %r1, %r33;
	setp.ge.s32 	%p2, %r43, %r35;
	or.pred  	%p3, %p1, %p2;
	setp.ge.s32 	%p4, %r3, %r36;
	or.pred  	%p5, %p3, %p4;
	@%p5 bra 	$L__BB0_18;
	cvta.to.global.u64 	%rd20, %rd16;
	mad.lo.s32 	%r47, %r35, %r3, %r43;
	mad.lo.s32 	%r4, %r47, %r33, %r1;
	mul.wide.s32 	%rd21, %r4, 4;
	add.s64 	%rd22, %rd20, %rd21;
	ld.global.f32 	%f1, [%rd22];
	mul.f32 	%f14, %f1, 0f3F22F983;
	cvt.rni.s32.f32 	%r94, %f14;
	cvt.rn.f32.s32 	%f15, %r94;
	fma.rn.f32 	%f16, %f15, 0fBFC90FDA, %f1;
	fma.rn.f32 	%f17, %f15, 0fB3A22168, %f16;
	fma.rn.f32 	%f54, %f15, 0fA7C234C5, %f17;
	abs.f32 	%f3, %f1;
	setp.ltu.f32 	%p6, %f3, 0f47CE4780;
	@%p6 bra 	$L__BB0_9;
	setp.neu.f32 	%p7, %f3, 0f7F800000;
	@%p7 bra 	$L__BB0_4;
	mov.f32 	%f20, 0f00000000;
	mul.rn.f32 	%f54, %f1, %f20;
	mov.b32 	%r94, 0;
	bra.uni 	$L__BB0_9;
$L__BB0_4:
	mov.b32 	%r6, %f1;
	shl.b32 	%r49, %r6, 8;
	or.b32  	%r7, %r49, -2147483648;
	mov.b64 	%rd47, 0;
	mov.b32 	%r91, 0;
	mov.u64 	%rd45, __cudart_i2opi_f;
	mov.u64 	%rd46, %rd1;
$L__BB0_5:
	.pragma "nounroll";
	ld.global.nc.u32 	%r50, [%rd45];
	mad.wide.u32 	%rd25, %r50, %r7, %rd47;
	shr.u64 	%rd47, %rd25, 32;
	st.local.u32 	[%rd46], %rd25;
	add.s32 	%r91, %r91, 1;
	add.s64 	%rd46, %rd46, 4;
	add.s64 	%rd45, %rd45, 4;
	setp.ne.s32 	%p8, %r91, 6;
	@%p8 bra 	$L__BB0_5;
	shr.u32 	%r51, %r6, 23;
	st.local.u32 	[%rd1+24], %rd47;
	and.b32  	%r10, %r51, 31;
	and.b32  	%r52, %r51, 224;
	add.s32 	%r53, %r52, -128;
	shr.u32 	%r54, %r53, 5;
	mul.wide.u32 	%rd26, %r54, 4;
	sub.s64 	%rd8, %rd1, %rd26;
	ld.local.u32 	%r92, [%rd8+24];
	ld.local.u32 	%r93, [%rd8+20];
	setp.eq.s32 	%p9, %r10, 0;
	@%p9 bra 	$L__BB0_8;
	shf.l.wrap.b32 	%r92, %r93, %r92, %r10;
	ld.local.u32 	%r55, [%rd8+16];
	shf.l.wrap.b32 	%r93, %r55, %r93, %r10;
$L__BB0_8:
	shr.u32 	%r56, %r92, 30;
	shf.l.wrap.b32 	%r57, %r93, %r92, 2;
	shl.b32 	%r58, %r93, 2;
	shr.u32 	%r59, %r57, 31;
	add.s32 	%r60, %r59, %r56;
	neg.s32 	%r61, %r60;
	setp.lt.s32 	%p10, %r6, 0;
	selp.b32 	%r94, %r61, %r60, %p10;
	xor.b32  	%r62, %r57, %r6;
	shr.s32 	%r63, %r57, 31;
	xor.b32  	%r64, %r63, %r57;
	xor.b32  	%r65, %r63, %r58;
	cvt.u64.u32 	%rd27, %r64;
	shl.b64 	%rd28, %rd27, 32;
	cvt.u64.u32 	%rd29, %r65;
	or.b64  	%rd30, %rd28, %rd29;
	cvt.rn.f64.s64 	%fd1, %rd30;
	mul.f64 	%fd2, %fd1, 0d3BF921FB54442D19;
	cvt.rn.f32.f64 	%f18, %fd2;
	neg.f32 	%f19, %f18;
	setp.lt.s32 	%p11, %r62, 0;
	selp.f32 	%f54, %f19, %f18, %p11;
$L__BB0_9:
	mul.rn.f32 	%f21, %f54, %f54;
	and.b32  	%r67, %r94, 1;
	setp.eq.b32 	%p12, %r67, 1;
	selp.f32 	%f22, 0f3F800000, %f54, %p12;
	fma.rn.f32 	%f23, %f21, %f22, 0f00000000;
	fma.rn.f32 	%f24, %f21, 0f37CBAC00, 0fBAB607ED;
	selp.f32 	%f25, %f24, 0fB94D4153, %p12;
	selp.f32 	%f26, 0f3D2AAABB, 0f3C0885E4, %p12;
	fma.rn.f32 	%f27, %f25, %f21, %f26;
	selp.f32 	%f28, 0fBEFFFFFF, 0fBE2AAAA8, %p12;
	fma.rn.f32 	%f29, %f27, %f21, %f28;
	fma.rn.f32 	%f30, %f29, %f23, %f22;
	and.b32  	%r68, %r94, 2;
	setp.eq.s32 	%p13, %r68, 0;
	mov.f32 	%f31, 0f00000000;
	sub.f32 	%f32, %f31, %f30;
	selp.f32 	%f7, %f30, %f32, %p13;
	cvta.to.global.u64 	%rd31, %rd17;
	add.s64 	%rd33, %rd31, %rd21;
	ld.global.f32 	%f8, [%rd33];
	mul.f32 	%f33, %f8, 0f3F22F983;
	cvt.rni.s32.f32 	%r98, %f33;
	cvt.rn.f32.s32 	%f34, %r98;
	fma.rn.f32 	%f35, %f34, 0fBFC90FDA, %f8;
	fma.rn.f32 	%f36, %f34, 0fB3A22168, %f35;
	fma.rn.f32 	%f55, %f34, 0fA7C234C5, %f36;
	abs.f32 	%f10, %f8;
	setp.ltu.f32 	%p14, %f10, 0f47CE4780;
	@%p14 bra 	$L__BB0_17;
	setp.neu.f32 	%p15, %f10, 0f7F800000;
	@%p15 bra 	$L__BB0_12;
	mov.f32 	%f39, 0f00000000;
	mul.rn.f32 	%f55, %f8, %f39;
	mov.b32 	%r98, 0;
	bra.uni 	$L__BB0_17;
$L__BB0_12:
	mov.b32 	%r20, %f8;
	shl.b32 	%r70, %r20, 8;
	or.b32  	%r21, %r70, -2147483648;
	mov.b64 	%rd50, 0;
	mov.b32 	%r95, 0;
	mov.u64 	%rd48, __cudart_i2opi_f;
	mov.u64 	%rd49, %rd1;
$L__BB0_13:
	.pragma "nounroll";
	ld.global.nc.u32 	%r71, [%rd48];
	mad.wide.u32 	%rd36, %r71, %r21, %rd50;
	shr.u64 	%rd50, %rd36, 32;
	st.local.u32 	[%rd49], %rd36;
	add.s32 	%r95, %r95, 1;
	add.s64 	%rd49, %rd49, 4;
	add.s64 	%rd48, %rd48, 4;
	setp.ne.s32 	%p16, %r95, 6;
	@%p16 bra 	$L__BB0_13;
	shr.u32 	%r72, %r20, 23;
	st.local.u32 	[%rd1+24], %rd50;
	and.b32  	%r24, %r72, 31;
	and.b32  	%r73, %r72, 224;
	add.s32 	%r74, %r73, -128;
	shr.u32 	%r75, %r74, 5;
	mul.wide.u32 	%rd37, %r75, 4;
	sub.s64 	%rd15, %rd1, %rd37;
	ld.local.u32 	%r96, [%rd15+24];
	ld.local.u32 	%r97, [%rd15+20];
	setp.eq.s32 	%p17, %r24, 0;
	@%p17 bra 	$L__BB0_16;
	shf.l.wrap.b32 	%r96, %r97, %r96, %r24;
	ld.local.u32 	%r76, [%rd15+16];
	shf.l.wrap.b32 	%r97, %r76, %r97, %r24;
$L__BB0_16:
	shr.u32 	%r77, %r96, 30;
	shf.l.wrap.b32 	%r78, %r97, %r96, 2;
	shl.b32 	%r79, %r97, 2;
	shr.u32 	%r80, %r78, 31;
	add.s32 	%r81, %r80, %r77;
	neg.s32 	%r82, %r81;
	setp.lt.s32 	%p18, %r20, 0;
	selp.b32 	%r98, %r82, %r81, %p18;
	xor.b32  	%r83, %r78, %r20;
	shr.s32 	%r84, %r78, 31;
	xor.b32  	%r85, %r84, %r78;
	xor.b32  	%r86, %r84, %r79;
	cvt.u64.u32 	%rd38, %r85;
	shl.b64 	%rd39, %rd38, 32;
	cvt.u64.u32 	%rd40, %r86;
	or.b64  	%rd41, %rd39, %rd40;
	cvt.rn.f64.s64 	%fd3, %rd41;
	mul.f64 	%fd4, %fd3, 0d3BF921FB54442D19;
	cvt.rn.f32.f64 	%f37, %fd4;
	neg.f32 	%f38, %f37;
	setp.lt.s32 	%p19, %r83, 0;
	selp.f32 	%f55, %f38, %f37, %p19;
$L__BB0_17:
	add.s32 	%r88, %r98, 1;
	mul.rn.f32 	%f40, %f55, %f55;
	and.b32  	%r89, %r98, 1;
	setp.eq.b32 	%p20, %r89, 1;
	selp.f32 	%f41, %f55, 0f3F800000, %p20;
	fma.rn.f32 	%f42, %f40, %f41, 0f00000000;
	fma.rn.f32 	%f43, %f40, 0f37CBAC00, 0fBAB607ED;
	selp.f32 	%f44, 0fB94D4153, %f43, %p20;
	selp.f32 	%f45, 0f3C0885E4, 0f3D2AAABB, %p20;
	fma.rn.f32 	%f46, %f44, %f40, %f45;
	selp.f32 	%f47, 0fBE2AAAA8, 0fBEFFFFFF, %p20;
	fma.rn.f32 	%f48, %f46, %f40, %f47;
	fma.rn.f32 	%f49, %f48, %f42, %f41;
	and.b32  	%r90, %r88, 2;
	setp.eq.s32 	%p21, %r90, 0;
	mov.f32 	%f50, 0f00000000;
	sub.f32 	%f51, %f50, %f49;
	selp.f32 	%f52, %f49, %f51, %p21;
	add.f32 	%f53, %f7, %f52;
	cvta.to.global.u64 	%rd42, %rd18;
	add.s64 	%rd44, %rd42, %rd21;
	st.global.f32 	[%rd44], %f53;
$L__BB0_18:
	ret;

}


// ===== COMPILED SASS (sm_100) =====

	.target	sm_100

	.elftype	@"ET_EXEC"


//--------------------- .note.nv.tkinfo           --------------------------
	.section	.note.nv.tkinfo,"",@"SHT_NOTE"
	.sectionflags	@"SHF_NOTE_NV_TKINFO"
	.tkinfo
        /*0018*/ 	.word	0x00000002
        /*0030*/ 	.string	""
        /*0030*/ 	.string	"ptxas"
        /*0030*/ 	.string	"Cuda compilation tools, release 13.0, V13.0.88"
        /*0030*/ 	.string	"Build cuda_13.0.r13.0/compiler.36424714_0"
        /*0030*/ 	.string	"-arch sm_100 -m 64 "



//--------------------- .note.nv.cuinfo           --------------------------
	.section	.note.nv.cuinfo,"",@"SHT_NOTE"
	.sectionflags	@"SHF_NOTE_NV_CUINFO"
        /*0018*/ 	.short	0x0002
        /*001a*/ 	.short	0x0064
        /*001c*/ 	.short	0x0082
	.zero		2


//--------------------- .nv.info                  --------------------------
	.section	.nv.info,"",@"SHT_CUDA_INFO"
	.align	4


	//----- nvinfo : EIATTR_REGCOUNT
	.align		4
        /*0000*/ 	.byte	0x04, 0x2f
        /*0002*/ 	.short	(.L_2 - .L_1)
	.align		4
.L_1:
        /*0004*/ 	.word	index@(sincos_kernel)
        /*0008*/ 	.word	0x00000016


	//----- nvinfo : EIATTR_FRAME_SIZE
	.align		4
.L_2:
        /*000c*/ 	.byte	0x04, 0x11
        /*000e*/ 	.short	(.L_4 - .L_3)
	.align		4
.L_3:
        /*0010*/ 	.word	index@(sincos_kernel)
        /*0014*/ 	.word	0x00000000


	//----- nvinfo : EIATTR_MIN_STACK_SIZE
	.align		4
.L_4:
        /*0018*/ 	.byte	0x04, 0x12
        /*001a*/ 	.short	(.L_6 - .L_5)
	.align		4
.L_5:
        /*001c*/ 	.word	index@(sincos_kernel)
        /*0020*/ 	.word	0x00000000
.L_6:


//--------------------- .nv.compat                --------------------------
	.section	.nv.compat,"",@"SHT_CUDA_COMPAT_INFO"
	.align	4
        /*0000*/ 	.byte	0x02, 0x09, 0x00, 0x00, 0x02, 0x02, 0x01, 0x00, 0x02, 0x05, 0x05, 0x00, 0x03, 0x07, 0x01, 0x01
        /*0010*/ 	.byte	0x02, 0x03, 0x00, 0x00, 0x02, 0x06, 0x01, 0x00, 0x04, 0x0b, 0x08, 0x00, 0x01, 0x00, 0x00, 0x00
        /*0020*/ 	.byte	0x00, 0x00, 0x00, 0x00


//--------------------- .nv.info.sincos_kernel    --------------------------
	.section	.nv.info.sincos_kernel,"",@"SHT_CUDA_INFO"
	.sectionflags	@""
	.align	4


	//----- nvinfo : EIATTR_CUDA_API_VERSION
	.align		4
        /*0000*/ 	.byte	0x04, 0x37
        /*0002*/ 	.short	(.L_8 - .L_7)
.L_7:
        /*0004*/ 	.word	0x00000082


	//----- nvinfo : EIATTR_KPARAM_INFO
	.align		4
.L_8:
        /*0008*/ 	.byte	0x04, 0x17
        /*000a*/ 	.short	(.L_10 - .L_9)
.L_9:
        /*000c*/ 	.word	0x00000000
        /*0010*/ 	.short	0x0005
        /*0012*/ 	.short	0x0020
        /*0014*/ 	.byte	0x00, 0xf5, 0x21, 0x00


	//----- nvinfo : EIATTR_KPARAM_INFO
	.align		4
.L_10:
        /*0018*/ 	.byte	0x04, 0x17
        /*001a*/ 	.short	(.L_12 - .L_11)
.L_11:
        /*001c*/ 	.word	0x00000000
        /*0020*/ 	.short	0x0004
        /*0022*/ 	.short	0x0018
        /*0024*/ 	.byte	0x00, 0xf5, 0x21, 0x00


	//----- nvinfo : EIATTR_KPARAM_INFO
	.align		4
.L_12:
        /*0028*/ 	.byte	0x04, 0x17
        /*002a*/ 	.short	(.L_14 - .L_13)
.L_13:
        /*002c*/ 	.word	0x00000000
        /*0030*/ 	.short	0x0003
        /*0032*/ 	.short	0x0010
        /*0034*/ 	.byte	0x00, 0xf5, 0x21, 0x00


	//----- nvinfo : EIATTR_KPARAM_INFO
	.align		4
.L_14:
        /*0038*/ 	.byte	0x04, 0x17
        /*003a*/ 	.short	(.L_16 - .L_15)
.L_15:
        /*003c*/ 	.word	0x00000000
        /*0040*/ 	.short	0x0002
        /*0042*/ 	.short	0x0008
        /*0044*/ 	.byte	0x00, 0xf0, 0x11, 0x00


	//----- nvinfo : EIATTR_KPARAM_INFO
	.align		4
.L_16:
        /*0048*/ 	.byte	0x04, 0x17
        /*004a*/ 	.short	(.L_18 - .L_17)
.L_17:
        /*004c*/ 	.word	0x00000000
        /*0050*/ 	.short	0x0001
        /*0052*/ 	.short	0x0004
        /*0054*/ 	.byte	0x00, 0xf0, 0x11, 0x00


	//----- nvinfo : EIATTR_KPARAM_INFO
	.align		4
.L_18:
        /*0058*/ 	.byte	0x04, 0x17
        /*005a*/ 	.short	(.L_20 - .L_19)
.L_19:
        /*005c*/ 	.word	0x00000000
        /*0060*/ 	.short	0x0000
        /*0062*/ 	.short	0x0000
        /*0064*/ 	.byte	0x00, 0xf0, 0x11, 0x00


	//----- nvinfo : EIATTR_SPARSE_MMA_MASK
	.align		4
.L_20:
        /*0068*/ 	.byte	0x03, 0x50
        /*006a*/ 	.short	0x0000


	//----- nvinfo : EIATTR_MAXREG_COUNT
	.align		4
        /*006c*/ 	.byte	0x03, 0x1b
        /*006e*/ 	.short	0x00ff


	//----- nvinfo : EIATTR_MERCURY_ISA_VERSION
	.align		4
        /*0070*/ 	.byte	0x03, 0x5f
        /*0072*/ 	.short	0x0101


	//----- nvinfo : EIATTR_VRC_CTA_INIT_COUNT
	.align		4
        /*0074*/ 	.byte	0x02, 0x4a
	.zero		1
	.zero		1


	//----- nvinfo : EIATTR_EXIT_INSTR_OFFSETS
	.align		4
        /*0078*/ 	.byte	0x04, 0x1c
        /*007a*/ 	.short	(.L_22 - .L_21)


	//   ....[0]....
.L_21:
        /*007c*/ 	.word	0x00000120


	//   ....[1]....
        /*0080*/ 	.word	0x00001150


	//----- nvinfo : EIATTR_CRS_STACK_SIZE
	.align		4
.L_22:
        /*0084*/ 	.byte	0x04, 0x1e
        /*0086*/ 	.short	(.L_24 - .L_23)
.L_23:
        /*0088*/ 	.word	0x00000000


	//----- nvinfo : EIATTR_CBANK_PARAM_SIZE
	.align		4
.L_24:
        /*008c*/ 	.byte	0x03, 0x19
        /*008e*/ 	.short	0x0028


	//----- nvinfo : EIATTR_PARAM_CBANK
	.align		4
        /*0090*/ 	.byte	0x04, 0x0a
        /*0092*/ 	.short	(.L_26 - .L_25)
	.align		4
.L_25:
        /*0094*/ 	.word	index@(.nv.constant0.sincos_kernel)
        /*0098*/ 	.short	0x0380
        /*009a*/ 	.short	0x0028


	//----- nvinfo : EIATTR_SW_WAR
	.align		4
.L_26:
        /*009c*/ 	.byte	0x04, 0x36
        /*009e*/ 	.short	(.L_28 - .L_27)
.L_27:
        /*00a0*/ 	.word	0x00000008
.L_28:


//--------------------- .nv.callgraph             --------------------------
	.section	.nv.callgraph,"",@"SHT_CUDA_CALLGRAPH"
	.align	4
	.sectionentsize	8
	.align		4
        /*0000*/ 	.word	0x00000000
	.align		4
        /*0004*/ 	.word	0xffffffff
	.align		4
        /*0008*/ 	.word	0x00000000
	.align		4
        /*000c*/ 	.word	0xfffffffe
	.align		4
        /*0010*/ 	.word	0x00000000
	.align		4
        /*0014*/ 	.word	0xfffffffd
	.align		4
        /*0018*/ 	.word	0x00000000
	.align		4
        /*001c*/ 	.word	0xfffffffc


//--------------------- .nv.constant4             --------------------------
	.section	.nv.constant4,"a",@progbits
	.align	8
	.align		8
.nv.constant4:
        /*0000*/ 	.dword	__cudart_i2opi_f


//--------------------- .text.sincos_kernel       --------------------------
	.section	.text.sincos_kernel,"ax",@progbits
	.align	128
        .global         sincos_kernel
        .type           sincos_kernel,@function
        .size           sincos_kernel,(.L_x_11 - sincos_kernel)
        .other          sincos_kernel,@"STO_CUDA_ENTRY STV_DEFAULT"
sincos_kernel:
.text.sincos_kernel:
[----:B------:R-:W-:Y:S01]  /*0000*/  LDC R1, c[0x0][0x37c] ;  /* 0x0000df00ff017b82 */ /* 0x000fe20000000800 */
[----:B------:R-:W0:Y:S07]  /*0010*/  S2R R0, SR_TID.Y ;  /* 0x0000000000007919 */ /* 0x000e2e0000002200 */
[----:B------:R-:W1:Y:S01]  /*0020*/  LDC R3, c[0x0][0x360] ;  /* 0x0000d800ff037b82 */ /* 0x000e620000000800 */
[----:B------:R-:W2:Y:S01]  /*0030*/  LDCU.64 UR8, c[0x0][0x380] ;  /* 0x00007000ff0877ac */ /* 0x000ea20008000a00 */
[----:B------:R-:W1:Y:S01]  /*0040*/  S2R R2, SR_TID.X ;  /* 0x0000000000027919 */ /* 0x000e620000002100 */
[----:B------:R-:W3:Y:S01]  /*0050*/  LDCU UR7, c[0x0][0x388] ;  /* 0x00007100ff0777ac */ /* 0x000ee20008000800 */
[----:B------:R-:W4:Y:S04]  /*0060*/  S2R R4, SR_TID.Z ;  /* 0x0000000000047919 */ /* 0x000f280000002300 */
[----:B------:R-:W0:Y:S08]  /*0070*/  S2UR UR5, SR_CTAID.Y ;  /* 0x00000000000579c3 */ /* 0x000e300000002600 */
[----:B------:R-:W0:Y:S08]  /*0080*/  LDC R5, c[0x0][0x364] ;  /* 0x0000d900ff057b82 */ /* 0x000e300000000800 */
[----:B------:R-:W1:Y:S08]  /*0090*/  S2UR UR4, SR_CTAID.X ;  /* 0x00000000000479c3 */ /* 0x000e700000002500 */
[----:B------:R-:W4:Y:S08]  /*00a0*/  S2UR UR6, SR_CTAID.Z ;  /* 0x00000000000679c3 */ /* 0x000f300000002700 */
[----:B------:R-:W4:Y:S01]  /*00b0*/  LDC R7, c[0x0][0x368] ;  /* 0x0000da00ff077b82 */ /* 0x000f220000000800 */
[----:B0-----:R-:W-:-:S05]  /*00c0*/  IMAD R0, R5, UR5, R0 ;  /* 0x0000000505007c24 */ /* 0x001fca000f8e0200 */
[----:B--2---:R-:W-:Y:S01]  /*00d0*/  ISETP.GE.AND P0, PT, R0, UR9, PT ;  /* 0x0000000900007c0c */ /* 0x004fe2000bf06270 */
[----:B-1----:R-:W-:-:S05]  /*00e0*/  IMAD R2, R3, UR4, R2 ;  /* 0x0000000403027c24 */ /* 0x002fca000f8e0202 */
[----:B------:R-:W-:Y:S01]  /*00f0*/  ISETP.GE.OR P0, PT, R2, UR8, P0 ;  /* 0x0000000802007c0c */ /* 0x000fe20008706670 */
[----:B----4-:R-:W-:-:S05]  /*0100*/  IMAD R3, R7, UR6, R4 ;  /* 0x0000000607037c24 */ /* 0x010fca000f8e0204 */
[----:B---3--:R-:W-:-:S13]  /*0110*/  ISETP.GE.OR P0, PT, R3, UR7, P0 ;  /* 0x0000000703007c0c */ /* 0x008fda0008706670 */
[----:B------:R-:W-:Y:S05]  /*0120*/  @P0 EXIT ;  /* 0x000000000000094d */ /* 0x000fea0003800000 */
[----:B------:R-:W0:Y:S01]  /*0130*/  LDC.64 R4, c[0x0][0x390] ;  /* 0x0000e400ff047b82 */ /* 0x000e220000000a00 */
[----:B------:R-:W1:Y:S01]  /*0140*/  LDCU.64 UR6, c[0x0][0x358] ;  /* 0x00006b00ff0677ac */ /* 0x000e620008000a00 */
[----:B------:R-:W-:-:S04]  /*0150*/  IMAD R3, R3, UR9, R0 ;  /* 0x0000000903037c24 */ /* 0x000fc8000f8e0200 */
[----:B------:R-:W-:-:S04]  /*0160*/  IMAD R2, R3, UR8, R2 ;  /* 0x0000000803027c24 */ /* 0x000fc8000f8e0202 */
[----:B0-----:R-:W-:-:S05]  /*0170*/  IMAD.WIDE R4, R2, 0x4, R4 ;  /* 0x0000000402047825 */ /* 0x001fca00078e0204 */
[----:B-1----:R-:W2:Y:S01]  /*0180*/  LDG.E R0, desc[UR6][R4.64] ;  /* 0x0000000604007981 */ /* 0x002ea2000c1e1900 */
[----:B------:R-:W-:Y:S01]  /*0190*/  BSSY.RECONVERGENT B0, `(.L_x_0) ;  /* 0x0000069000007945 */ /* 0x000fe20003800200 */
[C---:B--2---:R-:W-:Y:S01]  /*01a0*/  FMUL R6, R0.reuse, 0.63661974668502807617 ;  /* 0x3f22f98300067820 */ /* 0x044fe20000400000 */
[----:B------:R-:W-:-:S05]  /*01b0*/  FSETP.GE.AND P0, PT, |R0|, 105615, PT ;  /* 0x47ce47800000780b */ /* 0x000fca0003f06200 */
[----:B------:R-:W0:Y:S02]  /*01c0*/  F2I.NTZ R6, R6 ;  /* 0x0000000600067305 */ /* 0x000e240000203100 */
[----:B0-----:R-:W-:-:S05]  /*01d0*/  I2FP.F32.S32 R3, R6 ;  /* 0x0000000600037245 */ /* 0x001fca0000201400 */
[----:B------:R-:W-:-:S04]  /*01e0*/  FFMA R8, R3, -1.5707962512969970703, R0 ;  /* 0xbfc90fda03087823 */ /* 0x000fc80000000000 */
[----:B------:R-:W-:-:S04]  /*01f0*/  FFMA R8, R3, -7.5497894158615963534e-08, R8 ;  /* 0xb3a2216803087823 */ /* 0x000fc80000000008 */
[----:B------:R-:W-:Y:S01]  /*0200*/  FFMA R15, R3, -5.3903029534742383927e-15, R8 ;  /* 0xa7c234c5030f7823 */ /* 0x000fe20000000008 */
[----:B------:R-:W-:Y:S06]  /*0210*/  @!P0 BRA `(.L_x_1) ;  /* 0x0000000400808947 */ /* 0x000fec0003800000 */
[----:B------:R-:W-:-:S13]  /*0220*/  FSETP.NEU.AND P0, PT, |R0|, +INF , PT ;  /* 0x7f8000000000780b */ /* 0x000fda0003f0d200 */
[----:B------:R-:W-:Y:S01]  /*0230*/  @!P0 FMUL R15, RZ, R0 ;  /* 0x00000000ff0f8220 */ /* 0x000fe20000400000 */
[----:B------:R-:W-:Y:S01]  /*0240*/  @!P0 IMAD.MOV.U32 R6, RZ, RZ, RZ ;  /* 0x000000ffff068224 */ /* 0x000fe200078e00ff */
[----:B------:R-:W-:Y:S06]  /*0250*/  @!P0 BRA `(.L_x_1) ;  /* 0x0000000400708947 */ /* 0x000fec0003800000 */
[----:B------:R-:W-:Y:S01]  /*0260*/  IMAD.SHL.U32 R3, R0, 0x100, RZ ;  /* 0x0000010000037824 */ /* 0x000fe200078e00ff */
[----:B------:R-:W0:Y:S01]  /*0270*/  LDCU.64 UR8, c[0x4][URZ] ;  /* 0x01000000ff0877ac */ /* 0x000e220008000a00 */
[----:B------:R-:W-:Y:S02]  /*0280*/  IMAD.MOV.U32 R9, RZ, RZ, RZ ;  /* 0x000000ffff097224 */ /* 0x000fe400078e00ff */
[----:B------:R-:W-:Y:S01]  /*0290*/  IMAD.MOV.U32 R15, RZ, RZ, RZ ;  /* 0x000000ffff0f7224 */ /* 0x000fe200078e00ff */
[----:B------:R-:W-:Y:S01]  /*02a0*/  LOP3.LUT R8, R3, 0x80000000, RZ, 0xfc, !PT ;  /* 0x8000000003087812 */ /* 0x000fe200078efcff */
[----:B------:R-:W-:Y:S01]  /*02b0*/  UMOV UR5, URZ ;  /* 0x000000ff00057c82 */ /* 0x000fe20008000000 */
[----:B------:R-:W-:-:S05]  /*02c0*/  UMOV UR4, URZ ;  /* 0x000000ff00047c82 */ /* 0x000fca0008000000 */
.L_x_2:
[----:B0-----:R-:W-:Y:S01]  /*02d0*/  IMAD.U32 R6, RZ, RZ, UR8 ;  /* 0x00000008ff067e24 */ /* 0x001fe2000f8e00ff */
[----:B------:R-:W-:-:S05]  /*02e0*/  MOV R7, UR9 ;  /* 0x0000000900077c02 */ /* 0x000fca0008000f00 */
[----:B------:R-:W2:Y:S01]  /*02f0*/  LDG.E.CONSTANT R5, desc[UR6][R6.64] ;  /* 0x0000000606057981 */ /* 0x000ea2000c1e9900 */
[----:B------:R-:W-:Y:S01]  /*0300*/  UIADD3 UR4, UPT, UPT, UR4, 0x1, URZ ;  /* 0x0000000104047890 */ /* 0x000fe2000fffe0ff */
[C---:B------:R-:W-:Y:S01]  /*0310*/  ISETP.EQ.AND P0, PT, R15.reuse, RZ, PT ;  /* 0x000000ff0f00720c */ /* 0x040fe20003f02270 */
[----:B------:R-:W-:Y:S01]  /*0320*/  UIADD3 UR8, UP1, UPT, UR8, 0x4, URZ ;  /* 0x0000000408087890 */ /* 0x000fe2000ff3e0ff */
[C---:B------:R-:W-:Y:S01]  /*0330*/  ISETP.EQ.AND P1, PT, R15.reuse, 0x4, PT ;  /* 0x000000040f00780c */ /* 0x040fe20003f22270 */
[----:B------:R-:W-:Y:S01]  /*0340*/  UISETP.NE.AND UP0, UPT, UR4, 0x6, UPT ;  /* 0x000000060400788c */ /* 0x000fe2000bf05270 */
[C---:B------:R-:W-:Y:S01]  /*0350*/  ISETP.EQ.AND P2, PT, R15.reuse, 0x8, PT ;  /* 0x000000080f00780c */ /* 0x040fe20003f42270 */
[----:B------:R-:W-:Y:S01]  /*0360*/  UIADD3.X UR9, UPT, UPT, URZ, UR9, URZ, UP1, !UPT ;  /* 0x00000009ff097290 */ /* 0x000fe20008ffe4ff */
[C---:B------:R-:W-:Y:S02]  /*0370*/  ISETP.EQ.AND P3, PT, R15.reuse, 0xc, PT ;  /* 0x0000000c0f00780c */ /* 0x040fe40003f62270 */
[----:B------:R-:W-:-:S02]  /*0380*/  ISETP.EQ.AND P4, PT, R15, 0x10, PT ;  /* 0x000000100f00780c */ /* 0x000fc40003f82270 */
[C---:B------:R-:W-:Y:S01]  /*0390*/  ISETP.EQ.AND P5, PT, R15.reuse, 0x14, PT ;  /* 0x000000140f00780c */ /* 0x040fe20003fa2270 */
[----:B------:R-:W-:Y:S02]  /*03a0*/  VIADD R15, R15, 0x4 ;  /* 0x000000040f0f7836 */ /* 0x000fe40000000000 */
[----:B--2---:R-:W-:-:S03]  /*03b0*/  IMAD.WIDE.U32 R4, R5, R8, RZ ;  /* 0x0000000805047225 */ /* 0x004fc600078e00ff */
[----:B------:R-:W-:-:S04]  /*03c0*/  IADD3 R4, P6, PT, R4, R9, RZ ;  /* 0x0000000904047210 */ /* 0x000fc80007fde0ff */
[----:B------:R-:W-:Y:S01]  /*03d0*/  IADD3.X R9, PT, PT, R5, UR5, RZ, P6, !PT ;  /* 0x0000000505097c10 */ /* 0x000fe2000b7fe4ff */
[--C-:B------:R-:W-:Y:S02]  /*03e0*/  @P0 IMAD.MOV.U32 R3, RZ, RZ, R4.reuse ;  /* 0x000000ffff030224 */ /* 0x100fe400078e0004 */
[----:B------:R-:W-:Y:S01]  /*03f0*/  @P5 MOV R14, R4 ;  /* 0x00000004000e5202 */ /* 0x000fe20000000f00 */
[--C-:B------:R-:W-:Y:S02]  /*0400*/  @P1 IMAD.MOV.U32 R10, RZ, RZ, R4.reuse ;  /* 0x000000ffff0a1224 */ /* 0x100fe400078e0004 */
[--C-:B------:R-:W-:Y:S02]  /*0410*/  @P2 IMAD.MOV.U32 R11, RZ, RZ, R4.reuse ;  /* 0x000000ffff0b2224 */ /* 0x100fe400078e0004 */
[--C-:B------:R-:W-:Y:S02]  /*0420*/  @P3 IMAD.MOV.U32 R12, RZ, RZ, R4.reuse ;  /* 0x000000ffff0c3224 */ /* 0x100fe400078e0004 */
[----:B------:R-:W-:Y:S01]  /*0430*/  @P4 IMAD.MOV.U32 R13, RZ, RZ, R4 ;  /* 0x000000ffff0d4224 */ /* 0x000fe200078e0004 */
[----:B------:R-:W-:Y:S06]  /*0440*/  BRA.U UP0, `(.L_x_2) ;  /* 0xfffffffd00a07547 */ /* 0x000fec000b83ffff */
[----:B------:R-:W-:Y:S01]  /*0450*/  SHF.R.U32.HI R4, RZ, 0x17, R0 ;  /* 0x00000017ff047819 */ /* 0x000fe20000011600 */
[----:B------:R-:W-:Y:S03]  /*0460*/  BSSY.RECONVERGENT B1, `(.L_x_3) ;  /* 0x0000029000017945 */ /* 0x000fe60003800200 */
[C---:B------:R-:W-:Y:S02]  /*0470*/  LOP3.LUT R5, R4.reuse, 0xe0, RZ, 0xc0, !PT ;  /* 0x000000e004057812 */ /* 0x040fe400078ec0ff */
[----:B------:R-:W-:-:S03]  /*0480*/  LOP3.LUT P6, RZ, R4, 0x1f, RZ, 0xc0, !PT ;  /* 0x0000001f04ff7812 */ /* 0x000fc600078cc0ff */
[----:B------:R-:W-:-:S05]  /*0490*/  VIADD R5, R5, 0xffffff80 ;  /* 0xffffff8005057836 */ /* 0x000fca0000000000 */
[----:B------:R-:W-:-:S05]  /*04a0*/  SHF.R.U32.HI R5, RZ, 0x5, R5 ;  /* 0x00000005ff057819 */ /* 0x000fca0000011605 */
[----:B------:R-:W-:-:S05]  /*04b0*/  IMAD.U32 R8, R5, -0x4, RZ ;  /* 0xfffffffc05087824 */ /* 0x000fca00078e00ff */
[C---:B------:R-:W-:Y:S02]  /*04c0*/  ISETP.EQ.AND P3, PT, R8.reuse, -0x18, PT ;  /* 0xffffffe80800780c */ /* 0x040fe40003f62270 */
[C---:B------:R-:W-:Y:S02]  /*04d0*/  ISETP.EQ.AND P4, PT, R8.reuse, -0x14, PT ;  /* 0xffffffec0800780c */ /* 0x040fe40003f82270 */
[C---:B------:R-:W-:Y:S02]  /*04e0*/  ISETP.EQ.AND P2, PT, R8.reuse, -0x10, PT ;  /* 0xfffffff00800780c */ /* 0x040fe40003f42270 */
[C---:B------:R-:W-:Y:S02]  /*04f0*/  ISETP.EQ.AND P1, PT, R8.reuse, -0xc, PT ;  /* 0xfffffff40800780c */ /* 0x040fe40003f22270 */
[C---:B------:R-:W-:Y:S02]  /*0500*/  ISETP.EQ.AND P0, PT, R8.reuse, -0x8, PT ;  /* 0xfffffff80800780c */ /* 0x040fe40003f02270 */
[----:B------:R-:W-:-:S03]  /*0510*/  ISETP.EQ.AND P5, PT, R8, RZ, PT ;  /* 0x000000ff0800720c */ /* 0x000fc60003fa2270 */
[--C-:B------:R-:W-:Y:S01]  /*0520*/  @P3 IMAD.MOV.U32 R5, RZ, RZ, R3.reuse ;  /* 0x000000ffff053224 */ /* 0x100fe200078e0003 */
[C---:B------:R-:W-:Y:S01]  /*0530*/  ISETP.EQ.AND P3, PT, R8.reuse, -0x4, PT ;  /* 0xfffffffc0800780c */ /* 0x040fe20003f62270 */
[----:B------:R-:W-:Y:S01]  /*0540*/  @P4 IMAD.MOV.U32 R6, RZ, RZ, R3 ;  /* 0x000000ffff064224 */ /* 0x000fe200078e0003 */
[----:B------:R-:W-:Y:S01]  /*0550*/  @P4 MOV R5, R10 ;  /* 0x0000000a00054202 */ /* 0x000fe20000000f00 */
[--C-:B------:R-:W-:Y:S01]  /*0560*/  @P2 IMAD.MOV.U32 R5, RZ, RZ, R11.reuse ;  /* 0x000000ffff052224 */ /* 0x100fe200078e000b */
[----:B------:R-:W-:Y:S01]  /*0570*/  ISETP.EQ.AND P4, PT, R8, 0x4, PT ;  /* 0x000000040800780c */ /* 0x000fe20003f82270 */
[----:B------:R-:W-:Y:S02]  /*0580*/  @P1 IMAD.MOV.U32 R5, RZ, RZ, R12 ;  /* 0x000000ffff051224 */ /* 0x000fe400078e000c */
[----:B------:R-:W-:Y:S01]  /*0590*/  @P0 MOV R5, R13 ;  /* 0x0000000d00050202 */ /* 0x000fe20000000f00 */
[----:B------:R-:W-:Y:S02]  /*05a0*/  @P2 IMAD.MOV.U32 R6, RZ, RZ, R10 ;  /* 0x000000ffff062224 */ /* 0x000fe400078e000a */
[----:B------:R-:W-:-:S02]  /*05b0*/  @P1 IMAD.MOV.U32 R6, RZ, RZ, R11 ;  /* 0x000000ffff061224 */ /* 0x000fc400078e000b */
[----:B------:R-:W-:Y:S02]  /*05c0*/  @P0 IMAD.MOV.U32 R6, RZ, RZ, R12 ;  /* 0x000000ffff060224 */ /* 0x000fe400078e000c */
[--C-:B------:R-:W-:Y:S02]  /*05d0*/  @P3 IMAD.MOV.U32 R5, RZ, RZ, R14.reuse ;  /* 0x000000ffff053224 */ /* 0x100fe400078e000e */
[----:B------:R-:W-:Y:S02]  /*05e0*/  @P5 IMAD.MOV.U32 R5, RZ, RZ, R9 ;  /* 0x000000ffff055224 */ /* 0x000fe400078e0009 */
[----:B------:R-:W-:Y:S02]  /*05f0*/  @P3 IMAD.MOV.U32 R6, RZ, RZ, R13 ;  /* 0x000000ffff063224 */ /* 0x000fe400078e000d */
[----:B------:R-:W-:Y:S01]  /*0600*/  @P5 IMAD.MOV.U32 R6, RZ, RZ, R14 ;  /* 0x000000ffff065224 */ /* 0x000fe200078e000e */
[----:B------:R-:W-:Y:S01]  /*0610*/  MOV R7, R5 ;  /* 0x0000000500077202 */ /* 0x000fe20000000f00 */
[----:B------:R-:W-:Y:S01]  /*0620*/  @P4 IMAD.MOV.U32 R6, RZ, RZ, R9 ;  /* 0x000000ffff064224 */ /* 0x000fe200078e0009 */
[----:B------:R-:W-:Y:S06]  /*0630*/  @!P6 BRA `(.L_x_4) ;  /* 0x00000000002ce947 */ /* 0x000fec0003800000 */
[----:B------:R-:W-:Y:S01]  /*0640*/  @P2 IMAD.MOV.U32 R5, RZ, RZ, R3 ;  /* 0x000000ffff052224 */ /* 0x000fe200078e0003 */
[----:B------:R-:W-:Y:S01]  /*0650*/  LOP3.LUT R4, R4, 0x1f, RZ, 0xc0, !PT ;  /* 0x0000001f04047812 */ /* 0x000fe200078ec0ff */
[----:B------:R-:W-:Y:S02]  /*0660*/  @P1 IMAD.MOV.U32 R5, RZ, RZ, R10 ;  /* 0x000000ffff051224 */ /* 0x000fe400078e000a */
[----:B------:R-:W-:Y:S01]  /*0670*/  @P0 IMAD.MOV.U32 R5, RZ, RZ, R11 ;  /* 0x000000ffff050224 */ /* 0x000fe200078e000b */
[----:B------:R-:W-:Y:S01]  /*0680*/  ISETP.EQ.AND P0, PT, R8, 0x8, PT ;  /* 0x000000080800780c */ /* 0x000fe20003f02270 */
[----:B------:R-:W-:Y:S01]  /*0690*/  @P3 IMAD.MOV.U32 R5, RZ, RZ, R12 ;  /* 0x000000ffff053224 */ /* 0x000fe200078e000c */
[----:B------:R-:W-:Y:S01]  /*06a0*/  SHF.L.W.U32.HI R7, R6, R4, R7 ;  /* 0x0000000406077219 */ /* 0x000fe20000010e07 */
[----:B------:R-:W-:Y:S01]  /*06b0*/  @P5 IMAD.MOV.U32 R5, RZ, RZ, R13 ;  /* 0x000000ffff055224 */ /* 0x000fe200078e000d */
[----:B------:R-:W-:-:S09]  /*06c0*/  @P4 MOV R5, R14 ;  /* 0x0000000e00054202 */ /* 0x000fd20000000f00 */
[----:B------:R-:W-:-:S05]  /*06d0*/  @P0 IMAD.MOV.U32 R5, RZ, RZ, R9 ;  /* 0x000000ffff050224 */ /* 0x000fca00078e0009 */
[----:B------:R-:W-:-:S07]  /*06e0*/  SHF.L.W.U32.HI R6, R5, R4, R6 ;  /* 0x0000000405067219 */ /* 0x000fce0000010e06 */
.L_x_4:
[----:B------:R-:W-:Y:S05]  /*06f0*/  BSYNC.RECONVERGENT B1 ;  /* 0x0000000000017941 */ /* 0x000fea0003800200 */
.L_x_3:
[C---:B------:R-:W-:Y:S01]  /*0700*/  SHF.L.W.U32.HI R15, R6.reuse, 0x2, R7 ;  /* 0x00000002060f7819 */ /* 0x040fe20000010e07 */
[----:B------:R-:W-:Y:S01]  /*0710*/  IMAD.SHL.U32 R6, R6, 0x4, RZ ;  /* 0x0000000406067824 */ /* 0x000fe200078e00ff */
[----:B------:R-:W-:Y:S01]  /*0720*/  UMOV UR4, 0x54442d19 ;  /* 0x54442d1900047882 */ /* 0x000fe20000000000 */
[----:B------:R-:W-:Y:S01]  /*0730*/  UMOV UR5, 0x3bf921fb ;  /* 0x3bf921fb00057882 */ /* 0x000fe20000000000 */
[----:B------:R-:W-:Y:S02]  /*0740*/  SHF.R.S32.HI R4, RZ, 0x1f, R15 ;  /* 0x0000001fff047819 */ /* 0x000fe4000001140f */
[----:B------:R-:W-:Y:S02]  /*0750*/  ISETP.GE.AND P0, PT, R0, RZ, PT ;  /* 0x000000ff0000720c */ /* 0x000fe40003f06270 */
[C---:B------:R-:W-:Y:S02]  /*0760*/  LOP3.LUT R8, R4.reuse, R6, RZ, 0x3c, !PT ;  /* 0x0000000604087212 */ /* 0x040fe400078e3cff */
[----:B------:R-:W-:-:S02]  /*0770*/  LOP3.LUT R9, R4, R15, RZ, 0x3c, !PT ;  /* 0x0000000f04097212 */ /* 0x000fc400078e3cff */
[----:B------:R-:W-:Y:S02]  /*0780*/  SHF.R.U32.HI R6, RZ, 0x1e, R7 ;  /* 0x0000001eff067819 */ /* 0x000fe40000011607 */
[----:B------:R-:W0:Y:S01]  /*0790*/  I2F.F64.S64 R4, R8 ;  /* 0x0000000800047312 */ /* 0x000e220000301c00 */
[C---:B------:R-:W-:Y:S02]  /*07a0*/  LOP3.LUT R0, R15.reuse, R0, RZ, 0x3c, !PT ;  /* 0x000000000f007212 */ /* 0x040fe400078e3cff */
[----:B------:R-:W-:Y:S02]  /*07b0*/  LEA.HI R6, R15, R6, RZ, 0x1 ;  /* 0x000000060f067211 */ /* 0x000fe400078f08ff */
[----:B------:R-:W-:-:S03]  /*07c0*/  ISETP.GE.AND P1, PT, R0, RZ, PT ;  /* 0x000000ff0000720c */ /* 0x000fc60003f26270 */
[----:B------:R-:W-:-:S04]  /*07d0*/  IMAD.MOV R0, RZ, RZ, -R6 ;  /* 0x000000ffff007224 */ /* 0x000fc800078e0a06 */
[----:B------:R-:W-:Y:S01]  /*07e0*/  @!P0 IMAD.MOV.U32 R6, RZ, RZ, R0 ;  /* 0x000000ffff068224 */ /* 0x000fe200078e0000 */
[----:B0-----:R-:W-:-:S10]  /*07f0*/  DMUL R4, R4, UR4 ;  /* 0x0000000404047c28 */ /* 0x001fd40008000000 */
[----:B------:R-:W0:Y:S02]  /*0800*/  F2F.F32.F64 R4, R4 ;  /* 0x0000000400047310 */ /* 0x000e240000301000 */
[----:B0-----:R-:W-:-:S07]  /*0810*/  FSEL R15, -R4, R4, !P1 ;  /* 0x00000004040f7208 */ /* 0x001fce0004800100 */
.L_x_1:
[----:B------:R-:W-:Y:S05]  /*0820*/  BSYNC.RECONVERGENT B0 ;  /* 0x0000000000007941 */ /* 0x000fea0003800200 */
.L_x_0:
[----:B------:R-:W0:Y:S02]  /*0830*/  LDC.64 R8, c[0x0][0x398] ;  /* 0x0000e600ff087b82 */ /* 0x000e240000000a00 */
[----:B0-----:R-:W-:-:S05]  /*0840*/  IMAD.WIDE R8, R2, 0x4, R8 ;  /* 0x0000000402087825 */ /* 0x001fca00078e0208 */
[----:B------:R0:W2:Y:S01]  /*0850*/  LDG.E R4, desc[UR6][R8.64] ;  /* 0x0000000608047981 */ /* 0x0000a2000c1e1900 */
[----:B------:R-:W-:Y:S02]  /*0860*/  IMAD.MOV.U32 R5, RZ, RZ, 0x37cbac00 ;  /* 0x37cbac00ff057424 */ /* 0x000fe400078e00ff */
[----:B------:R-:W-:Y:S01]  /*0870*/  FMUL R16, R15, R15 ;  /* 0x0000000f0f107220 */ /* 0x000fe20000400000 */
[----:B------:R-:W-:Y:S01]  /*0880*/  LOP3.LUT R0, R6, 0x1, RZ, 0xc0, !PT ;  /* 0x0000000106007812 */ /* 0x000fe200078ec0ff */
[----:B------:R-:W-:Y:S01]  /*0890*/  BSSY.RECONVERGENT B0, `(.L_x_5) ;  /* 0x0000076000007945 */ /* 0x000fe20003800200 */
[----:B------:R-:W-:Y:S01]  /*08a0*/  MOV R19, 0x3d2aaabb ;  /* 0x3d2aaabb00137802 */ /* 0x000fe20000000f00 */
[----:B------:R-:W-:Y:S01]  /*08b0*/  FFMA R17, R16, R5, -0.0013887860113754868507 ;  /* 0xbab607ed10117423 */ /* 0x000fe20000000005 */
[----:B------:R-:W-:Y:S02]  /*08c0*/  ISETP.NE.U32.AND P0, PT, R0, 0x1, PT ;  /* 0x000000010000780c */ /* 0x000fe40003f05070 */
[----:B------:R-:W-:Y:S01]  /*08d0*/  LOP3.LUT P1, RZ, R6, 0x2, RZ, 0xc0, !PT ;  /* 0x0000000206ff7812 */ /* 0x000fe2000782c0ff */
[----:B0-----:R-:W-:Y:S01]  /*08e0*/  IMAD.MOV.U32 R9, RZ, RZ, 0x3effffff ;  /* 0x3effffffff097424 */ /* 0x001fe200078e00ff */
[----:B------:R-:W-:-:S02]  /*08f0*/  FSEL R17, R17, -0.00019574658654164522886, !P0 ;  /* 0xb94d415311117808 */ /* 0x000fc40004000000 */
[----:B------:R-:W-:Y:S02]  /*0900*/  FSEL R19, R19, 0.0083327032625675201416, !P0 ;  /* 0x3c0885e413137808 */ /* 0x000fe40004000000 */
[----:B------:R-:W-:Y:S02]  /*0910*/  FSEL R9, -R9, -0.16666662693023681641, !P0 ;  /* 0xbe2aaaa809097808 */ /* 0x000fe40004000100 */
[----:B------:R-:W-:Y:S01]  /*0920*/  FSEL R0, R15, 1, P0 ;  /* 0x3f8000000f007808 */ /* 0x000fe20000000000 */
[----:B------:R-:W-:-:S04]  /*0930*/  FFMA R17, R16, R17, R19 ;  /* 0x0000001110117223 */ /* 0x000fc80000000013 */
[C---:B------:R-:W-:Y:S01]  /*0940*/  FFMA R17, R16.reuse, R17, R9 ;  /* 0x0000001110117223 */ /* 0x040fe20000000009 */
[----:B------:R-:W-:-:S04]  /*0950*/  FFMA R9, R16, R0, RZ ;  /* 0x0000000010097223 */ /* 0x000fc800000000ff */
[----:B------:R-:W-:-:S04]  /*0960*/  FFMA R6, R9, R17, R0 ;  /* 0x0000001109067223 */ /* 0x000fc80000000000 */
[----:B------:R-:W-:Y:S01]  /*0970*/  @P1 FADD R6, RZ, -R6 ;  /* 0x80000006ff061221 */ /* 0x000fe20000000000 */
        /* <DEDUP_REMOVED lines=12> */
[----:B------:R-:W-:Y:S02]  /*0a40*/  IMAD.SHL.U32 R7, R4, 0x100, RZ ;  /* 0x0000010004077824 */ /* 0x000fe400078e00ff */
[----:B------:R-:W-:Y:S02]  /*0a50*/  HFMA2 R15, -RZ, RZ, 0, 0 ;  /* 0x00000000ff0f7431 */ /* 0x000fe400000001ff */
[----:B------:R-:W-:Y:S01]  /*0a60*/  IMAD.MOV.U32 R0, RZ, RZ, RZ ;  /* 0x000000ffff007224 */ /* 0x000fe200078e00ff */
[----:B------:R-:W0:Y:S01]  /*0a70*/  LDCU.64 UR8, c[0x4][URZ] ;  /* 0x01000000ff0877ac */ /* 0x000e220008000a00 */
[----:B------:R-:W-:Y:S01]  /*0a80*/  LOP3.LUT R7, R7, 0x80000000, RZ, 0xfc, !PT ;  /* 0x8000000007077812 */ /* 0x000fe200078efcff */
[----:B------:R-:W-:Y:S01]  /*0a90*/  UMOV UR5, URZ ;  /* 0x000000ff00057c82 */ /* 0x000fe20008000000 */
[----:B------:R-:W-:-:S05]  /*0aa0*/  UMOV UR4, URZ ;  /* 0x000000ff00047c82 */ /* 0x000fca0008000000 */
.L_x_7:
[----:B0-----:R-:W-:Y:S02]  /*0ab0*/  IMAD.U32 R16, RZ, RZ, UR8 ;  /* 0x00000008ff107e24 */ /* 0x001fe4000f8e00ff */
[----:B------:R-:W-:-:S05]  /*0ac0*/  IMAD.U32 R17, RZ, RZ, UR9 ;  /* 0x00000009ff117e24 */ /* 0x000fca000f8e00ff */
        /* <DEDUP_REMOVED lines=15> */
[--C-:B------:R-:W-:Y:S01]  /*0bc0*/  @P0 IMAD.MOV.U32 R3, RZ, RZ, R8.reuse ;  /* 0x000000ffff030224 */ /* 0x100fe200078e0008 */
        /* <DEDUP_REMOVED lines=9> */
[----:B------:R-:W-:Y:S02]  /*0c60*/  LOP3.LUT P6, RZ, R7, 0x1f, RZ, 0xc0, !PT ;  /* 0x0000001f07ff7812 */ /* 0x000fe400078cc0ff */
[----:B------:R-:W-:-:S04]  /*0c70*/  IADD3 R8, PT, PT, R8, -0x80, RZ ;  /* 0xffffff8008087810 */ /* 0x000fc80007ffe0ff */
        /* <DEDUP_REMOVED lines=10> */
[----:B------:R-:W-:Y:S02]  /*0d20*/  @P4 IMAD.MOV.U32 R9, RZ, RZ, R3 ;  /* 0x000000ffff094224 */ /* 0x000fe400078e0003 */
[----:B------:R-:W-:Y:S01]  /*0d30*/  @P4 IMAD.MOV.U32 R8, RZ, RZ, R10 ;  /* 0x000000ffff084224 */ /* 0x000fe200078e000a */
[----:B------:R-:W-:Y:S01]  /*0d40*/  ISETP.EQ.AND P4, PT, R15, 0x4, PT ;  /* 0x000000040f00780c */ /* 0x000fe20003f82270 */
[--C-:B------:R-:W-:Y:S01]  /*0d50*/  @P2 IMAD.MOV.U32 R8, RZ, RZ, R11.reuse ;  /* 0x000000ffff082224 */ /* 0x100fe200078e000b */
[----:B------:R-:W-:Y:S01]  /*0d60*/  @P2 MOV R9, R10 ;  /* 0x0000000a00092202 */ /* 0x000fe20000000f00 */
[----:B------:R-:W-:Y:S01]  /*0d70*/  @P1 IMAD.MOV.U32 R8, RZ, RZ, R12 ;  /* 0x000000ffff081224 */ /* 0x000fe200078e000c */
[----:B------:R-:W-:Y:S01]  /*0d80*/  @P0 MOV R8, R13 ;  /* 0x0000000d00080202 */ /* 0x000fe20000000f00 */
[----:B------:R-:W-:-:S02]  /*0d90*/  @P1 IMAD.MOV.U32 R9, RZ, RZ, R11 ;  /* 0x000000ffff091224 */ /* 0x000fc400078e000b */
[----:B------:R-:W-:Y:S02]  /*0da0*/  @P0 IMAD.MOV.U32 R9, RZ, RZ, R12 ;  /* 0x000000ffff090224 */ /* 0x000fe400078e000c */
[----:B------:R-:W-:Y:S02]  /*0db0*/  @P3 IMAD.MOV.U32 R8, RZ, RZ, R14 ;  /* 0x000000ffff083224 */ /* 0x000fe400078e000e */
[----:B------:R-:W-:Y:S02]  /*0dc0*/  @P5 IMAD.MOV.U32 R8, RZ, RZ, R0 ;  /* 0x000000ffff085224 */ /* 0x000fe400078e0000 */
[----:B------:R-:W-:Y:S02]  /*0dd0*/  @P3 IMAD.MOV.U32 R9, RZ, RZ, R13 ;  /* 0x000000ffff093224 */ /* 0x000fe400078e000d */
[----:B------:R-:W-:Y:S01]  /*0de0*/  @P5 IMAD.MOV.U32 R9, RZ, RZ, R14 ;  /* 0x000000ffff095224 */ /* 0x000fe200078e000e */
[----:B------:R-:W-:Y:S01]  /*0df0*/  @P4 MOV R9, R0 ;  /* 0x0000000000094202 */ /* 0x000fe20000000f00 */
[----:B------:R-:W-:Y:S01]  /*0e00*/  IMAD.MOV.U32 R16, RZ, RZ, R8 ;  /* 0x000000ffff107224 */ /* 0x000fe200078e0008 */
[----:B------:R-:W-:Y:S06]  /*0e10*/  @!P6 BRA `(.L_x_9) ;  /* 0x000000000028e947 */ /* 0x000fec0003800000 */
[----:B------:R-:W-:Y:S01]  /*0e20*/  @P1 IMAD.MOV.U32 R3, RZ, RZ, R10 ;  /* 0x000000ffff031224 */ /* 0x000fe200078e000a */
[----:B------:R-:W-:Y:S01]  /*0e30*/  LOP3.LUT R7, R7, 0x1f, RZ, 0xc0, !PT ;  /* 0x0000001f07077812 */ /* 0x000fe200078ec0ff */
[----:B------:R-:W-:Y:S01]  /*0e40*/  @P0 IMAD.MOV.U32 R3, RZ, RZ, R11 ;  /* 0x000000ffff030224 */ /* 0x000fe200078e000b */
[----:B------:R-:W-:Y:S01]  /*0e50*/  ISETP.EQ.AND P0, PT, R15, 0x8, PT ;  /* 0x000000080f00780c */ /* 0x000fe20003f02270 */
[----:B------:R-:W-:Y:S01]  /*0e60*/  @P3 IMAD.MOV.U32 R3, RZ, RZ, R12 ;  /* 0x000000ffff033224 */ /* 0x000fe200078e000c */
[----:B------:R-:W-:Y:S01]  /*0e70*/  @P5 MOV R3, R13 ;  /* 0x0000000d00035202 */ /* 0x000fe20000000f00 */
[----:B------:R-:W-:Y:S01]  /*0e80*/  @P4 IMAD.MOV.U32 R3, RZ, RZ, R14 ;  /* 0x000000ffff034224 */ /* 0x000fe200078e000e */
[----:B------:R-:W-:-:S09]  /*0e90*/  SHF.L.W.U32.HI R16, R9, R7, R16 ;  /* 0x0000000709107219 */ /* 0x000fd20000010e10 */
[----:B------:R-:W-:-:S05]  /*0ea0*/  @P0 IMAD.MOV.U32 R3, RZ, RZ, R0 ;  /* 0x000000ffff030224 */ /* 0x000fca00078e0000 */
[----:B------:R-:W-:-:S07]  /*0eb0*/  SHF.L.W.U32.HI R9, R3, R7, R9 ;  /* 0x0000000703097219 */ /* 0x000fce0000010e09 */
.L_x_9:
[----:B------:R-:W-:Y:S05]  /*0ec0*/  BSYNC.RECONVERGENT B1 ;  /* 0x0000000000017941 */ /* 0x000fea0003800200 */
.L_x_8:
[C---:B------:R-:W-:Y:S01]  /*0ed0*/  SHF.L.W.U32.HI R0, R9.reuse, 0x2, R16 ;  /* 0x0000000209007819 */ /* 0x040fe20000010e10 */
[----:B------:R-:W-:Y:S01]  /*0ee0*/  IMAD.SHL.U32 R9, R9, 0x4, RZ ;  /* 0x0000000409097824 */ /* 0x000fe200078e00ff */
[----:B------:R-:W-:Y:S01]  /*0ef0*/  UMOV UR4, 0x54442d19 ;  /* 0x54442d1900047882 */ /* 0x000fe20000000000 */
[----:B------:R-:W-:Y:S01]  /*0f00*/  UMOV UR5, 0x3bf921fb ;  /* 0x3bf921fb00057882 */ /* 0x000fe20000000000 */
[----:B------:R-:W-:Y:S02]  /*0f10*/  SHF.R.S32.HI R3, RZ, 0x1f, R0 ;  /* 0x0000001fff037819 */ /* 0x000fe40000011400 */
[----:B------:R-:W-:Y:S02]  /*0f20*/  SHF.R.U32.HI R7, RZ, 0x1e, R16 ;  /* 0x0000001eff077819 */ /* 0x000fe40000011610 */
[C---:B------:R-:W-:Y:S02]  /*0f30*/  LOP3.LUT R10, R3.reuse, R9, RZ, 0x3c, !PT ;  /* 0x00000009030a7212 */ /* 0x040fe400078e3cff */
[----:B------:R-:W-:-:S02]  /*0f40*/  LOP3.LUT R11, R3, R0, RZ, 0x3c, !PT ;  /* 0x00000000030b7212 */ /* 0x000fc400078e3cff */
[----:B------:R-:W-:Y:S02]  /*0f50*/  ISETP.GE.AND P0, PT, R4, RZ, PT ;  /* 0x000000ff0400720c */ /* 0x000fe40003f06270 */
[----:B------:R-:W0:Y:S01]  /*0f60*/  I2F.F64.S64 R8, R10 ;  /* 0x0000000a00087312 */ /* 0x000e220000301c00 */
[C---:B------:R-:W-:Y:S02]  /*0f70*/  LEA.HI R7, R0.reuse, R7, RZ, 0x1 ;  /* 0x0000000700077211 */ /* 0x040fe400078f08ff */
[----:B------:R-:W-:-:S03]  /*0f80*/  LOP3.LUT R4, R0, R4, RZ, 0x3c, !PT ;  /* 0x0000000400047212 */ /* 0x000fc600078e3cff */
[----:B------:R-:W-:Y:S01]  /*0f90*/  IMAD.MOV R0, RZ, RZ, -R7 ;  /* 0x000000ffff007224 */ /* 0x000fe200078e0a07 */
[----:B------:R-:W-:-:S04]  /*0fa0*/  ISETP.GE.AND P1, PT, R4, RZ, PT ;  /* 0x000000ff0400720c */ /* 0x000fc80003f26270 */
[----:B------:R-:W-:Y:S01]  /*0fb0*/  @!P0 MOV R7, R0 ;  /* 0x0000000000078202 */ /* 0x000fe20000000f00 */
[----:B0-----:R-:W-:-:S10]  /*0fc0*/  DMUL R8, R8, UR4 ;  /* 0x0000000408087c28 */ /* 0x001fd40008000000 */
[----:B------:R-:W0:Y:S02]  /*0fd0*/  F2F.F32.F64 R8, R8 ;  /* 0x0000000800087310 */ /* 0x000e240000301000 */
[----:B0-----:R-:W-:-:S07]  /*0fe0*/  FSEL R0, -R8, R8, !P1 ;  /* 0x0000000808007208 */ /* 0x001fce0004800100 */
.L_x_6:
[----:B------:R-:W-:Y:S05]  /*0ff0*/  BSYNC.RECONVERGENT B0 ;  /* 0x0000000000007941 */ /* 0x000fea0003800200 */
.L_x_5:
[----:B------:R-:W-:Y:S01]  /*1000*/  FMUL R3, R0, R0 ;  /* 0x0000000000037220 */ /* 0x000fe20000400000 */
[----:B------:R-:W-:Y:S01]  /*1010*/  LOP3.LUT R4, R7, 0x1, RZ, 0xc0, !PT ;  /* 0x0000000107047812 */ /* 0x000fe200078ec0ff */
[----:B------:R-:W-:Y:S02]  /*1020*/  IMAD.MOV.U32 R10, RZ, RZ, 0x3c0885e4 ;  /* 0x3c0885e4ff0a7424 */ /* 0x000fe400078e00ff */
[----:B------:R-:W-:Y:S01]  /*1030*/  FFMA R8, R3, R5, -0.0013887860113754868507 ;  /* 0xbab607ed03087423 */ /* 0x000fe20000000005 */
[----:B------:R-:W-:Y:S01]  /*1040*/  ISETP.NE.U32.AND P0, PT, R4, 0x1, PT ;  /* 0x000000010400780c */ /* 0x000fe20003f05070 */
[----:B------:R-:W-:Y:S01]  /*1050*/  VIADD R7, R7, 0x1 ;  /* 0x0000000107077836 */ /* 0x000fe20000000000 */
[----:B------:R-:W0:Y:S01]  /*1060*/  LDC.64 R4, c[0x0][0x3a0] ;  /* 0x0000e800ff047b82 */ /* 0x000e220000000a00 */
[----:B------:R-:W-:Y:S01]  /*1070*/  IMAD.MOV.U32 R9, RZ, RZ, 0x3e2aaaa8 ;  /* 0x3e2aaaa8ff097424 */ /* 0x000fe200078e00ff */
[----:B------:R-:W-:Y:S02]  /*1080*/  FSEL R8, R8, -0.00019574658654164522886, P0 ;  /* 0xb94d415308087808 */ /* 0x000fe40000000000 */
[----:B------:R-:W-:-:S02]  /*1090*/  FSEL R10, R10, 0.041666727513074874878, !P0 ;  /* 0x3d2aaabb0a0a7808 */ /* 0x000fc40004000000 */
[----:B------:R-:W-:Y:S02]  /*10a0*/  LOP3.LUT P1, RZ, R7, 0x2, RZ, 0xc0, !PT ;  /* 0x0000000207ff7812 */ /* 0x000fe4000782c0ff */
[----:B------:R-:W-:Y:S01]  /*10b0*/  FSEL R7, -R9, -0.4999999701976776123, !P0 ;  /* 0xbeffffff09077808 */ /* 0x000fe20004000100 */
[----:B------:R-:W-:Y:S01]  /*10c0*/  FFMA R8, R3, R8, R10 ;  /* 0x0000000803087223 */ /* 0x000fe2000000000a */
[----:B------:R-:W-:-:S03]  /*10d0*/  FSEL R0, R0, 1, !P0 ;  /* 0x3f80000000007808 */ /* 0x000fc60004000000 */
[C---:B------:R-:W-:Y:S02]  /*10e0*/  FFMA R7, R3.reuse, R8, R7 ;  /* 0x0000000803077223 */ /* 0x040fe40000000007 */
[----:B------:R-:W-:-:S04]  /*10f0*/  FFMA R3, R3, R0, RZ ;  /* 0x0000000003037223 */ /* 0x000fc800000000ff */
[----:B------:R-:W-:-:S04]  /*1100*/  FFMA R3, R3, R7, R0 ;  /* 0x0000000703037223 */ /* 0x000fc80000000000 */
[----:B------:R-:W-:Y:S01]  /*1110*/  @P1 FADD R3, RZ, -R3 ;  /* 0x80000003ff031221 */ /* 0x000fe20000000000 */
[----:B0-----:R-:W-:-:S04]  /*1120*/  IMAD.WIDE R4, R2, 0x4, R4 ;  /* 0x0000000402047825 */ /* 0x001fc800078e0204 */
[----:B------:R-:W-:-:S05]  /*1130*/  FADD R3, R6, R3 ;  /* 0x0000000306037221 */ /* 0x000fca0000000000 */
[----:B------:R-:W-:Y:S01]  /*1140*/  STG.E desc[UR6][R4.64], R3 ;  /* 0x0000000304007986 */ /* 0x000fe2000c101906 */
[----:B------:R-:W-:Y:S05]  /*1150*/  EXIT ;  /* 0x000000000000794d */ /* 0x000fea0003800000 */
.L_x_10:
[----:B------:R-:W-:-:S00]  /*1160*/  BRA `(.L_x_10) ;  /* 0xfffffffc00fc7947 */ /* 0x000fc0000383ffff */
[----:B------:R-:W-:-:S00]  /*1170*/  NOP ;  /* 0x0000000000007918 */ /* 0x000fc00000000000 */
        /* <DEDUP_REMOVED lines=8> */
.L_x_11:


//--------------------- .nv.global.init           --------------------------
	.section	.nv.global.init,"aw",@progbits
	.align	4
.nv.global.init:
	.type		__cudart_i2opi_f,@object
	.size		__cudart_i2opi_f,(.L_0 - __cudart_i2opi_f)
__cudart_i2opi_f:
        /*0000*/ 	.byte	0x41, 0x90, 0x43, 0x3c, 0x99, 0x95, 0x62, 0xdb, 0xc0, 0xdd, 0x34, 0xf5, 0xd1, 0x57, 0x27, 0xfc
        /*0010*/ 	.byte	0x29, 0x15, 0x44, 0x4e, 0x6e, 0x83, 0xf9, 0xa2
.L_0:


//--------------------- .nv.shared.reserved.0     --------------------------
	.section	.nv.shared.reserved.0,"aw",@nobits
	.weak		__nv_reservedSMEM_offset_0_alias
	.size		__nv_reservedSMEM_offset_0_alias, 0, 64
	.other		__nv_reservedSMEM_offset_0_alias,@"STO_CUDA_RESERVED_SHARED STV_DEFAULT"
__nv_reservedSMEM_offset_0_alias:
	.zero		0
	.zero		64


//--------------------- .nv.constant0.sincos_kernel --------------------------
	.section	.nv.constant0.sincos_kernel,"a",@progbits
	.sectionflags	@""
	.align	4
.nv.constant0.sincos_kernel:
	.zero		936


//--------------------- SYMBOLS --------------------------

	.type		.nv.reservedSmem.offset0,@object
	.size		.nv.reservedSmem.offset0,0x4
